//
// Generated by NVIDIA NVVM Compiler
//
// Compiler Build ID: CL-36424714
// Cuda compilation tools, release 13.0, V13.0.88
// Based on NVVM 20.0.0
//

.version 9.0
.target sm_100
.address_size 64

	// .globl	_Z10reset_dataPiPKimm

.visible .entry _Z10reset_dataPiPKimm(
	.param .u64 .ptr .align 1 _Z10reset_dataPiPKimm_param_0,
	.param .u64 .ptr .align 1 _Z10reset_dataPiPKimm_param_1,
	.param .u64 _Z10reset_dataPiPKimm_param_2,
	.param .u64 _Z10reset_dataPiPKimm_param_3
)
{
	.reg .pred 	%p<4>;
	.reg .b32 	%r<11>;
	.reg .b64 	%rd<22>;

	ld.param.u64 	%rd12, [_Z10reset_dataPiPKimm_param_0];
	ld.param.u64 	%rd13, [_Z10reset_dataPiPKimm_param_1];
	ld.param.u64 	%rd10, [_Z10reset_dataPiPKimm_param_2];
	ld.param.u64 	%rd11, [_Z10reset_dataPiPKimm_param_3];
	cvta.to.global.u64 	%rd1, %rd12;
	cvta.to.global.u64 	%rd2, %rd13;
	mov.u32 	%r1, %ntid.x;
	mov.u32 	%r2, %ctaid.x;
	mov.u32 	%r3, %tid.x;
	mad.lo.s32 	%r4, %r1, %r2, %r3;
	cvt.u64.u32 	%rd20, %r4;
	mov.u32 	%r5, %nctaid.x;
	mul.lo.s32 	%r6, %r1, %r5;
	cvt.u64.u32 	%rd4, %r6;
	setp.le.u64 	%p1, %rd10, %rd20;
	@%p1 bra 	$L__BB0_5;
$L__BB0_1:
	or.b64  	%rd14, %rd20, %rd11;
	and.b64  	%rd15, %rd14, -4294967296;
	setp.ne.s64 	%p2, %rd15, 0;
	@%p2 bra 	$L__BB0_3;
	cvt.u32.u64 	%r7, %rd11;
	cvt.u32.u64 	%r8, %rd20;
	rem.u32 	%r9, %r8, %r7;
	cvt.u64.u32 	%rd21, %r9;
	bra.uni 	$L__BB0_4;
$L__BB0_3:
	rem.u64 	%rd21, %rd20, %rd11;
$L__BB0_4:
	shl.b64 	%rd16, %rd21, 2;
	add.s64 	%rd17, %rd2, %rd16;
	ld.global.u32 	%r10, [%rd17];
	shl.b64 	%rd18, %rd20, 2;
	add.s64 	%rd19, %rd1, %rd18;
	st.global.u32 	[%rd19], %r10;
	add.s64 	%rd20, %rd20, %rd4;
	setp.lt.u64 	%p3, %rd20, %rd10;
	@%p3 bra 	$L__BB0_1;
$L__BB0_5:
	ret;

}
	// .globl	_Z21persistent_reset_dataPiPKimmPj
.visible .entry _Z21persistent_reset_dataPiPKimmPj(
	.param .u64 .ptr .align 1 _Z21persistent_reset_dataPiPKimmPj_param_0,
	.param .u64 .ptr .align 1 _Z21persistent_reset_dataPiPKimmPj_param_1,
	.param .u64 _Z21persistent_reset_dataPiPKimmPj_param_2,
	.param .u64 _Z21persistent_reset_dataPiPKimmPj_param_3,
	.param .u64 .ptr .align 1 _Z21persistent_reset_dataPiPKimmPj_param_4
)
{
	.reg .pred 	%p<6>;
	.reg .b32 	%r<17>;
	.reg .b64 	%rd<24>;

	ld.param.u64 	%rd11, [_Z21persistent_reset_dataPiPKimmPj_param_0];
	ld.param.u64 	%rd12, [_Z21persistent_reset_dataPiPKimmPj_param_1];
	ld.param.u64 	%rd13, [_Z21persistent_reset_dataPiPKimmPj_param_2];
	ld.param.u64 	%rd14, [_Z21persistent_reset_dataPiPKimmPj_param_3];
	ld.param.u64 	%rd15, [_Z21persistent_reset_dataPiPKimmPj_param_4];
	cvta.to.global.u64 	%rd1, %rd15;
	mov.u32 	%r6, %ntid.x;
	mov.u32 	%r7, %ctaid.x;
	mov.u32 	%r8, %tid.x;
	mad.lo.s32 	%r9, %r6, %r7, %r8;
	cvt.u64.u32 	%rd2, %r9;
	mov.u32 	%r10, %nctaid.x;
	mul.lo.s32 	%r1, %r6, %r10;
	ld.global.u32 	%r16, [%rd1];
	setp.eq.s32 	%p1, %r16, 0;
	@%p1 bra 	$L__BB1_9;
	cvt.u64.u32 	%rd3, %r1;
	cvta.to.global.u64 	%rd4, %rd12;
	cvta.to.global.u64 	%rd5, %rd11;
	cvt.u32.u64 	%r11, %rd14;
	bra.uni 	$L__BB1_3;
$L__BB1_2:
	setp.eq.s32 	%p5, %r16, 0;
	@%p5 bra 	$L__BB1_9;
$L__BB1_3:
	setp.le.u64 	%p2, %rd13, %rd2;
	mov.u64 	%rd22, %rd2;
	@%p2 bra 	$L__BB1_2;
$L__BB1_4:
	or.b64  	%rd16, %rd22, %rd14;
	and.b64  	%rd17, %rd16, -4294967296;
	setp.ne.s64 	%p3, %rd17, 0;
	@%p3 bra 	$L__BB1_6;
	cvt.u32.u64 	%r12, %rd22;
	rem.u32 	%r13, %r12, %r11;
	cvt.u64.u32 	%rd23, %r13;
	bra.uni 	$L__BB1_7;
$L__BB1_6:
	rem.u64 	%rd23, %rd22, %rd14;
$L__BB1_7:
	shl.b64 	%rd18, %rd23, 2;
	add.s64 	%rd19, %rd4, %rd18;
	ld.global.u32 	%r14, [%rd19];
	shl.b64 	%rd20, %rd22, 2;
	add.s64 	%rd21, %rd5, %rd20;
	st.global.u32 	[%rd21], %r14;
	add.s64 	%rd22, %rd22, %rd3;
	setp.lt.u64 	%p4, %rd22, %rd13;
	@%p4 bra 	$L__BB1_4;
	ld.global.u32 	%r16, [%rd1];
	bra.uni 	$L__BB1_2;
$L__BB1_9:
	ret;

}


// ===== COMPILED SASS (sm_100) =====

	.target	sm_100

	.elftype	@"ET_EXEC"


//--------------------- .note.nv.tkinfo           --------------------------
	.section	.note.nv.tkinfo,"",@"SHT_NOTE"
	.sectionflags	@"SHF_NOTE_NV_TKINFO"
	.tkinfo
        /*0018*/ 	.word	0x00000002
        /*0030*/ 	.string	""
        /*0030*/ 	.string	"ptxas"
        /*0030*/ 	.string	"Cuda compilation tools, release 13.0, V13.0.88"
        /*0030*/ 	.string	"Build cuda_13.0.r13.0/compiler.36424714_0"
        /*0030*/ 	.string	"-arch sm_100 -m 64 "



//--------------------- .note.nv.cuinfo           --------------------------
	.section	.note.nv.cuinfo,"",@"SHT_NOTE"
	.sectionflags	@"SHF_NOTE_NV_CUINFO"
        /*0018*/ 	.short	0x0002
        /*001a*/ 	.short	0x0064
        /*001c*/ 	.short	0x0082
	.zero		2


//--------------------- .nv.info                  --------------------------
	.section	.nv.info,"",@"SHT_CUDA_INFO"
	.align	4


	//----- nvinfo : EIATTR_REGCOUNT
	.align		4
        /*0000*/ 	.byte	0x04, 0x2f
        /*0002*/ 	.short	(.L_1 - .L_0)
	.align		4
.L_0:
        /*0004*/ 	.word	index@(_Z10reset_dataPiPKimm)
        /*0008*/ 	.word	0x00000014


	//----- nvinfo : EIATTR_FRAME_SIZE
	.align		4
.L_1:
        /*000c*/ 	.byte	0x04, 0x11
        /*000e*/ 	.short	(.L_3 - .L_2)
	.align		4
.L_2:
        /*0010*/ 	.word	index@($__internal_1_$__cuda_sm20_rem_u64)
        /*0014*/ 	.word	0x00000000


	//----- nvinfo : EIATTR_FRAME_SIZE
	.align		4
.L_3:
        /*0018*/ 	.byte	0x04, 0x11
        /*001a*/ 	.short	(.L_5 - .L_4)
	.align		4
.L_4:
        /*001c*/ 	.word	index@(_Z10reset_dataPiPKimm)
        /*0020*/ 	.word	0x00000000


	//----- nvinfo : EIATTR_REGCOUNT
	.align		4
.L_5:
        /*0024*/ 	.byte	0x04, 0x2f
        /*0026*/ 	.short	(.L_7 - .L_6)
	.align		4
.L_6:
        /*0028*/ 	.word	index@(_Z21persistent_reset_dataPiPKimmPj)
        /*002c*/ 	.word	0x00000014


	//----- nvinfo : EIATTR_FRAME_SIZE
	.align		4
.L_7:
        /*0030*/ 	.byte	0x04, 0x11
        /*0032*/ 	.short	(.L_9 - .L_8)
	.align		4
.L_8:
        /*0034*/ 	.word	index@($__internal_0_$__cuda_sm20_rem_u64)
        /*0038*/ 	.word	0x00000000


	//----- nvinfo : EIATTR_FRAME_SIZE
	.align		4
.L_9:
        /*003c*/ 	.byte	0x04, 0x11
        /*003e*/ 	.short	(.L_11 - .L_10)
	.align		4
.L_10:
        /*0040*/ 	.word	index@(_Z21persistent_reset_dataPiPKimmPj)
        /*0044*/ 	.word	0x00000000


	//----- nvinfo : EIATTR_MIN_STACK_SIZE
	.align		4
.L_11:
        /*0048*/ 	.byte	0x04, 0x12
        /*004a*/ 	.short	(.L_13 - .L_12)
	.align		4
.L_12:
        /*004c*/ 	.word	index@(_Z21persistent_reset_dataPiPKimmPj)
        /*0050*/ 	.word	0x00000000


	//----- nvinfo : EIATTR_MIN_STACK_SIZE
	.align		4
.L_13:
        /*0054*/ 	.byte	0x04, 0x12
        /*0056*/ 	.short	(.L_15 - .L_14)
	.align		4
.L_14:
        /*0058*/ 	.word	index@(_Z10reset_dataPiPKimm)
        /*005c*/ 	.word	0x00000000
.L_15:


//--------------------- .nv.compat                --------------------------
	.section	.nv.compat,"",@"SHT_CUDA_COMPAT_INFO"
	.align	4
        /*0000*/ 	.byte	0x02, 0x09, 0x00, 0x00, 0x02, 0x02, 0x01, 0x00, 0x02, 0x05, 0x05, 0x00, 0x03, 0x07, 0x01, 0x01
        /*0010*/ 	.byte	0x02, 0x03, 0x00, 0x00, 0x02, 0x06, 0x01, 0x00, 0x04, 0x0b, 0x08, 0x00, 0x09, 0x00, 0x00, 0x00
        /*0020*/ 	.byte	0x00, 0x00, 0x00, 0x00


//--------------------- .nv.info._Z21persistent_reset_dataPiPKimmPj --------------------------
	.section	.nv.info._Z21persistent_reset_dataPiPKimmPj,"",@"SHT_CUDA_INFO"
	.sectionflags	@""
	.align	4


	//----- nvinfo : EIATTR_CUDA_API_VERSION
	.align		4
        /*0000*/ 	.byte	0x04, 0x37
        /*0002*/ 	.short	(.L_17 - .L_16)
.L_16:
        /*0004*/ 	.word	0x00000082


	//----- nvinfo : EIATTR_KPARAM_INFO
	.align		4
.L_17:
        /*0008*/ 	.byte	0x04, 0x17
        /*000a*/ 	.short	(.L_19 - .L_18)
.L_18:
        /*000c*/ 	.word	0x00000000
        /*0010*/ 	.short	0x0004
        /*0012*/ 	.short	0x0020
        /*0014*/ 	.byte	0x00, 0xf5, 0x21, 0x00


	//----- nvinfo : EIATTR_KPARAM_INFO
	.align		4
.L_19:
        /*0018*/ 	.byte	0x04, 0x17
        /*001a*/ 	.short	(.L_21 - .L_20)
.L_20:
        /*001c*/ 	.word	0x00000000
        /*0020*/ 	.short	0x0003
        /*0022*/ 	.short	0x0018
        /*0024*/ 	.byte	0x00, 0xf0, 0x21, 0x00


	//----- nvinfo : EIATTR_KPARAM_INFO
	.align		4
.L_21:
        /*0028*/ 	.byte	0x04, 0x17
        /*002a*/ 	.short	(.L_23 - .L_22)
.L_22:
        /*002c*/ 	.word	0x00000000
        /*0030*/ 	.short	0x0002
        /*0032*/ 	.short	0x0010
        /*0034*/ 	.byte	0x00, 0xf0, 0x21, 0x00


	//----- nvinfo : EIATTR_KPARAM_INFO
	.align		4
.L_23:
        /*0038*/ 	.byte	0x04, 0x17
        /*003a*/ 	.short	(.L_25 - .L_24)
.L_24:
        /*003c*/ 	.word	0x00000000
        /*0040*/ 	.short	0x0001
        /*0042*/ 	.short	0x0008
        /*0044*/ 	.byte	0x00, 0xf5, 0x21, 0x00


	//----- nvinfo : EIATTR_KPARAM_INFO
	.align		4
.L_25:
        /*0048*/ 	.byte	0x04, 0x17
        /*004a*/ 	.short	(.L_27 - .L_26)
.L_26:
        /*004c*/ 	.word	0x00000000
        /*0050*/ 	.short	0x0000
        /*0052*/ 	.short	0x0000
        /*0054*/ 	.byte	0x00, 0xf5, 0x21, 0x00


	//----- nvinfo : EIATTR_SPARSE_MMA_MASK
	.align		4
.L_27:
        /*0058*/ 	.byte	0x03, 0x50
        /*005a*/ 	.short	0x0000


	//----- nvinfo : EIATTR_MAXREG_COUNT
	.align		4
        /*005c*/ 	.byte	0x03, 0x1b
        /*005e*/ 	.short	0x00ff


	//----- nvinfo : EIATTR_MERCURY_ISA_VERSION
	.align		4
        /*0060*/ 	.byte	0x03, 0x5f
        /*0062*/ 	.short	0x0101


	//----- nvinfo : EIATTR_VRC_CTA_INIT_COUNT
	.align		4
        /*0064*/ 	.byte	0x02, 0x4a
	.zero		1
	.zero		1


	//----- nvinfo : EIATTR_EXIT_INSTR_OFFSETS
	.align		4
        /*0068*/ 	.byte	0x04, 0x1c
        /*006a*/ 	.short	(.L_29 - .L_28)


	//   ....[0]....
.L_28:
        /*006c*/ 	.word	0x000000a0


	//   ....[1]....
        /*0070*/ 	.word	0x00000430


	//----- nvinfo : EIATTR_CRS_STACK_SIZE
	.align		4
.L_29:
        /*0074*/ 	.byte	0x04, 0x1e
        /*0076*/ 	.short	(.L_31 - .L_30)
.L_30:
        /*0078*/ 	.word	0x00000000


	//----- nvinfo : EIATTR_CBANK_PARAM_SIZE
	.align		4
.L_31:
        /*007c*/ 	.byte	0x03, 0x19
        /*007e*/ 	.short	0x0028


	//----- nvinfo : EIATTR_PARAM_CBANK
	.align		4
        /*0080*/ 	.byte	0x04, 0x0a
        /*0082*/ 	.short	(.L_33 - .L_32)
	.align		4
.L_32:
        /*0084*/ 	.word	index@(.nv.constant0._Z21persistent_reset_dataPiPKimmPj)
        /*0088*/ 	.short	0x0380
        /*008a*/ 	.short	0x0028


	//----- nvinfo : EIATTR_SW_WAR
	.align		4
.L_33:
        /*008c*/ 	.byte	0x04, 0x36
        /*008e*/ 	.short	(.L_35 - .L_34)
.L_34:
        /*0090*/ 	.word	0x00000008
.L_35:


//--------------------- .nv.info._Z10reset_dataPiPKimm --------------------------
	.section	.nv.info._Z10reset_dataPiPKimm,"",@"SHT_CUDA_INFO"
	.sectionflags	@""
	.align	4


	//----- nvinfo : EIATTR_CUDA_API_VERSION
	.align		4
        /*0000*/ 	.byte	0x04, 0x37
        /*0002*/ 	.short	(.L_37 - .L_36)
.L_36:
        /*0004*/ 	.word	0x00000082


	//----- nvinfo : EIATTR_KPARAM_INFO
	.align		4
.L_37:
        /*0008*/ 	.byte	0x04, 0x17
        /*000a*/ 	.short	(.L_39 - .L_38)
.L_38:
        /*000c*/ 	.word	0x00000000
        /*0010*/ 	.short	0x0003
        /*0012*/ 	.short	0x0018
        /*0014*/ 	.byte	0x00, 0xf0, 0x21, 0x00


	//----- nvinfo : EIATTR_KPARAM_INFO
	.align		4
.L_39:
        /*0018*/ 	.byte	0x04, 0x17
        /*001a*/ 	.short	(.L_41 - .L_40)
.L_40:
        /*001c*/ 	.word	0x00000000
        /*0020*/ 	.short	0x0002
        /*0022*/ 	.short	0x0010
        /*0024*/ 	.byte	0x00, 0xf0, 0x21, 0x00


	//----- nvinfo : EIATTR_KPARAM_INFO
	.align		4
.L_41:
        /*0028*/ 	.byte	0x04, 0x17
        /*002a*/ 	.short	(.L_43 - .L_42)
.L_42:
        /*002c*/ 	.word	0x00000000
        /*0030*/ 	.short	0x0001
        /*0032*/ 	.short	0x0008
        /*0034*/ 	.byte	0x00, 0xf5, 0x21, 0x00


	//----- nvinfo : EIATTR_KPARAM_INFO
	.align		4
.L_43:
        /*0038*/ 	.byte	0x04, 0x17
        /*003a*/ 	.short	(.L_45 - .L_44)
.L_44:
        /*003c*/ 	.word	0x00000000
        /*0040*/ 	.short	0x0000
        /*0042*/ 	.short	0x0000
        /*0044*/ 	.byte	0x00, 0xf5, 0x21, 0x00


	//----- nvinfo : EIATTR_SPARSE_MMA_MASK
	.align		4
.L_45:
        /*0048*/ 	.byte	0x03, 0x50
        /*004a*/ 	.short	0x0000


	//----- nvinfo : EIATTR_MAXREG_COUNT
	.align		4
        /*004c*/ 	.byte	0x03, 0x1b
        /*004e*/ 	.short	0x00ff


	//----- nvinfo : EIATTR_MERCURY_ISA_VERSION
	.align		4
        /*0050*/ 	.byte	0x03, 0x5f
        /*0052*/ 	.short	0x0101


	//----- nvinfo : EIATTR_VRC_CTA_INIT_COUNT
	.align		4
        /*0054*/ 	.byte	0x02, 0x4a
	.zero		1
	.zero		1


	//----- nvinfo : EIATTR_EXIT_INSTR_OFFSETS
	.align		4
        /*0058*/ 	.byte	0x04, 0x1c
        /*005a*/ 	.short	(.L_47 - .L_46)


	//   ....[0]....
.L_46:
        /*005c*/ 	.word	0x000000e0


	//   ....[1]....
        /*0060*/ 	.word	0x000003b0


	//----- nvinfo : EIATTR_CRS_STACK_SIZE
	.align		4
.L_47:
        /*0064*/ 	.byte	0x04, 0x1e
        /*0066*/ 	.short	(.L_49 - .L_48)
.L_48:
        /*0068*/ 	.word	0x00000000


	//----- nvinfo : EIATTR_CBANK_PARAM_SIZE
	.align		4
.L_49:
        /*006c*/ 	.byte	0x03, 0x19
        /*006e*/ 	.short	0x0020


	//----- nvinfo : EIATTR_PARAM_CBANK
	.align		4
        /*0070*/ 	.byte	0x04, 0x0a
        /*0072*/ 	.short	(.L_51 - .L_50)
	.align		4
.L_50:
        /*0074*/ 	.word	index@(.nv.constant0._Z10reset_dataPiPKimm)
        /*0078*/ 	.short	0x0380
        /*007a*/ 	.short	0x0020


	//----- nvinfo : EIATTR_SW_WAR
	.align		4
.L_51:
        /*007c*/ 	.byte	0x04, 0x36
        /*007e*/ 	.short	(.L_53 - .L_52)
.L_52:
        /*0080*/ 	.word	0x00000008
.L_53:


//--------------------- .nv.callgraph             --------------------------
	.section	.nv.callgraph,"",@"SHT_CUDA_CALLGRAPH"
	.align	4
	.sectionentsize	8
	.align		4
        /*0000*/ 	.word	0x00000000
	.align		4
        /*0004*/ 	.word	0xffffffff
	.align		4
        /*0008*/ 	.word	0x00000000
	.align		4
        /*000c*/ 	.word	0xfffffffe
	.align		4
        /*0010*/ 	.word	0x00000000
	.align		4
        /*0014*/ 	.word	0xfffffffd
	.align		4
        /*0018*/ 	.word	0x00000000
	.align		4
        /*001c*/ 	.word	0xfffffffc


//--------------------- .text._Z21persistent_reset_dataPiPKimmPj --------------------------
	.section	.text._Z21persistent_reset_dataPiPKimmPj,"ax",@progbits
	.align	128
        .global         _Z21persistent_reset_dataPiPKimmPj
        .type           _Z21persistent_reset_dataPiPKimmPj,@function
        .size           _Z21persistent_reset_dataPiPKimmPj,(.L_x_14 - _Z21persistent_reset_dataPiPKimmPj)
        .other          _Z21persistent_reset_dataPiPKimmPj,@"STO_CUDA_ENTRY STV_DEFAULT"
_Z21persistent_reset_dataPiPKimmPj:
.text._Z21persistent_reset_dataPiPKimmPj:
[----:B------:R-:W-:Y:S08]  /*0000*/  LDC R1, c[0x0][0x37c] ;  /* 0x0000df00ff017b82 */ /* 0x000ff00000000800 */
[----:B------:R-:W0:Y:S01]  /*0010*/  LDC.64 R2, c[0x0][0x3a0] ;  /* 0x0000e800ff027b82 */ /* 0x000e220000000a00 */
[----:B------:R-:W0:Y:S02]  /*0020*/  LDCU.64 UR6, c[0x0][0x358] ;  /* 0x00006b00ff0677ac */ /* 0x000e240008000a00 */
[----:B0-----:R-:W2:Y:S01]  /*0030*/  LDG.E R2, desc[UR6][R2.64] ;  /* 0x0000000602027981 */ /* 0x001ea2000c1e1900 */
[----:B------:R-:W0:Y:S01]  /*0040*/  LDCU UR5, c[0x0][0x360] ;  /* 0x00006c00ff0577ac */ /* 0x000e220008000800 */
[----:B------:R-:W1:Y:S01]  /*0050*/  S2R R0, SR_CTAID.X ;  /* 0x0000000000007919 */ /* 0x000e620000002500 */
[----:B------:R-:W0:Y:S01]  /*0060*/  LDCU UR4, c[0x0][0x370] ;  /* 0x00006e00ff0477ac */ /* 0x000e220008000800 */
[----:B------:R-:W3:Y:S01]  /*0070*/  S2R R5, SR_TID.X ;  /* 0x0000000000057919 */ /* 0x000ee20000002100 */
[----:B0-----:R-:W-:Y:S01]  /*0080*/  UIMAD UR4, UR5, UR4, URZ ;  /* 0x00000004050472a4 */ /* 0x001fe2000f8e02ff */
[----:B--2---:R-:W-:-:S13]  /*0090*/  ISETP.NE.AND P0, PT, R2, RZ, PT ;  /* 0x000000ff0200720c */ /* 0x004fda0003f05270 */
[----:B-1-3--:R-:W-:Y:S05]  /*00a0*/  @!P0 EXIT ;  /* 0x000000000000894d */ /* 0x00afea0003800000 */
[----:B------:R-:W-:-:S07]  /*00b0*/  IMAD R0, R0, UR5, R5 ;  /* 0x0000000500007c24 */ /* 0x000fce000f8e0205 */
.L_x_7:
[----:B0-----:R-:W0:Y:S01]  /*00c0*/  LDCU.64 UR8, c[0x0][0x390] ;  /* 0x00007200ff0877ac */ /* 0x001e220008000a00 */
[----:B------:R-:W-:Y:S01]  /*00d0*/  BSSY.RECONVERGENT B0, `(.L_x_0) ;  /* 0x0000034000007945 */ /* 0x000fe20003800200 */
[----:B------:R-:W1:Y:S01]  /*00e0*/  LDCU UR5, c[0x0][0x39c] ;  /* 0x00007380ff0577ac */ /* 0x000e620008000800 */
[----:B------:R-:W2:Y:S01]  /*00f0*/  LDCU UR10, c[0x0][0x398] ;  /* 0x00007300ff0a77ac */ /* 0x000ea20008000800 */
[----:B------:R-:W3:Y:S01]  /*0100*/  LDCU.64 UR16, c[0x0][0x390] ;  /* 0x00007200ff1077ac */ /* 0x000ee20008000a00 */
[----:B------:R-:W4:Y:S01]  /*0110*/  LDCU.128 UR12, c[0x0][0x380] ;  /* 0x00007000ff0c77ac */ /* 0x000f220008000c00 */
[----:B0-----:R-:W-:-:S04]  /*0120*/  ISETP.GE.U32.AND P0, PT, R0, UR8, PT ;  /* 0x0000000800007c0c */ /* 0x001fc8000bf06070 */
[----:B------:R-:W-:-:S13]  /*0130*/  ISETP.GE.U32.AND.EX P0, PT, RZ, UR9, PT, P0 ;  /* 0x00000009ff007c0c */ /* 0x000fda000bf06100 */
[----:B-1234-:R-:W-:Y:S05]  /*0140*/  @P0 BRA `(.L_x_1) ;  /* 0x0000000000b00947 */ /* 0x01efea0003800000 */
[----:B------:R-:W-:Y:S01]  /*0150*/  BSSY.RECONVERGENT B1, `(.L_x_2) ;  /* 0x0000029000017945 */ /* 0x000fe20003800200 */
[----:B------:R-:W-:Y:S02]  /*0160*/  IMAD.MOV.U32 R5, RZ, RZ, R0 ;  /* 0x000000ffff057224 */ /* 0x000fe400078e0000 */
[----:B------:R-:W-:-:S07]  /*0170*/  IMAD.MOV.U32 R4, RZ, RZ, RZ ;  /* 0x000000ffff047224 */ /* 0x000fce00078e00ff */
.L_x_6:
[----:B0-----:R-:W-:Y:S01]  /*0180*/  LOP3.LUT R2, R4, UR5, RZ, 0xfc, !PT ;  /* 0x0000000504027c12 */ /* 0x001fe2000f8efcff */
[----:B------:R-:W-:Y:S03]  /*0190*/  BSSY.RECONVERGENT B2, `(.L_x_3) ;  /* 0x0000019000027945 */ /* 0x000fe60003800200 */
[----:B------:R-:W-:-:S13]  /*01a0*/  ISETP.NE.U32.AND P0, PT, R2, RZ, PT ;  /* 0x000000ff0200720c */ /* 0x000fda0003f05070 */
[----:B------:R-:W-:Y:S05]  /*01b0*/  @P0 BRA `(.L_x_4) ;  /* 0x0000000000500947 */ /* 0x000fea0003800000 */
[----:B------:R-:W0:Y:S01]  /*01c0*/  I2F.U32.RP R6, UR10 ;  /* 0x0000000a00067d06 */ /* 0x000e220008209000 */
[----:B------:R-:W-:-:S07]  /*01d0*/  ISETP.NE.U32.AND P1, PT, RZ, UR10, PT ;  /* 0x0000000aff007c0c */ /* 0x000fce000bf25070 */
[----:B0-----:R-:W0:Y:S02]  /*01e0*/  MUFU.RCP R6, R6 ;  /* 0x0000000600067308 */ /* 0x001e240000001000 */
[----:B0-----:R-:W-:-:S06]  /*01f0*/  VIADD R2, R6, 0xffffffe ;  /* 0x0ffffffe06027836 */ /* 0x001fcc0000000000 */
[----:B------:R0:W1:Y:S02]  /*0200*/  F2I.FTZ.U32.TRUNC.NTZ R3, R2 ;  /* 0x0000000200037305 */ /* 0x000064000021f000 */
[----:B0-----:R-:W-:Y:S01]  /*0210*/  IMAD.MOV.U32 R2, RZ, RZ, RZ ;  /* 0x000000ffff027224 */ /* 0x001fe200078e00ff */
[----:B-1----:R-:W-:-:S05]  /*0220*/  IADD3 R7, PT, PT, RZ, -R3, RZ ;  /* 0x80000003ff077210 */ /* 0x002fca0007ffe0ff */
[----:B------:R-:W-:-:S04]  /*0230*/  IMAD R7, R7, UR10, RZ ;  /* 0x0000000a07077c24 */ /* 0x000fc8000f8e02ff */
[----:B------:R-:W-:-:S04]  /*0240*/  IMAD.HI.U32 R8, R3, R7, R2 ;  /* 0x0000000703087227 */ /* 0x000fc800078e0002 */
[----:B------:R-:W-:Y:S02]  /*0250*/  HFMA2 R3, -RZ, RZ, 0, 0 ;  /* 0x00000000ff037431 */ /* 0x000fe400000001ff */
[----:B------:R-:W-:-:S04]  /*0260*/  IMAD.HI.U32 R8, R8, R5, RZ ;  /* 0x0000000508087227 */ /* 0x000fc800078e00ff */
[----:B------:R-:W-:-:S04]  /*0270*/  IMAD.MOV R8, RZ, RZ, -R8 ;  /* 0x000000ffff087224 */ /* 0x000fc800078e0a08 */
[----:B------:R-:W-:-:S05]  /*0280*/  IMAD R7, R8, UR10, R5 ;  /* 0x0000000a08077c24 */ /* 0x000fca000f8e0205 */
[----:B------:R-:W-:-:S13]  /*0290*/  ISETP.GE.U32.AND P0, PT, R7, UR10, PT ;  /* 0x0000000a07007c0c */ /* 0x000fda000bf06070 */
[----:B------:R-:W-:-:S04]  /*02a0*/  @P0 IADD3 R7, PT, PT, R7, -UR10, RZ ;  /* 0x8000000a07070c10 */ /* 0x000fc8000fffe0ff */
[----:B------:R-:W-:-:S13]  /*02b0*/  ISETP.GE.U32.AND P0, PT, R7, UR10, PT ;  /* 0x0000000a07007c0c */ /* 0x000fda000bf06070 */
[----:B------:R-:W-:Y:S01]  /*02c0*/  @P0 VIADD R7, R7, -UR10 ;  /* 0x8000000a07070c36 */ /* 0x000fe20008000000 */
[----:B------:R-:W-:-:S05]  /*02d0*/  @!P1 LOP3.LUT R7, RZ, UR10, RZ, 0x33, !PT ;  /* 0x0000000aff079c12 */ /* 0x000fca000f8e33ff */
[----:B------:R-:W-:Y:S01]  /*02e0*/  IMAD.MOV.U32 R2, RZ, RZ, R7 ;  /* 0x000000ffff027224 */ /* 0x000fe200078e0007 */
[----:B------:R-:W-:Y:S06]  /*02f0*/  BRA `(.L_x_5) ;  /* 0x0000000000087947 */ /* 0x000fec0003800000 */
.L_x_4:
[----:B------:R-:W-:-:S07]  /*0300*/  MOV R6, 0x320 ;  /* 0x0000032000067802 */ /* 0x000fce0000000f00 */
[----:B------:R-:W-:Y:S05]  /*0310*/  CALL.REL.NOINC `($__internal_0_$__cuda_sm20_rem_u64) ;  /* 0x00000000004c7944 */ /* 0x000fea0003c00000 */
.L_x_5:
[----:B------:R-:W-:Y:S05]  /*0320*/  BSYNC.RECONVERGENT B2 ;  /* 0x0000000000027941 */ /* 0x000fea0003800200 */
.L_x_3:
[----:B------:R-:W-:-:S04]  /*0330*/  LEA R6, P0, R2, UR14, 0x2 ;  /* 0x0000000e02067c11 */ /* 0x000fc8000f8010ff */
[----:B------:R-:W-:-:S06]  /*0340*/  LEA.HI.X R7, R2, UR15, R3, 0x2, P0 ;  /* 0x0000000f02077c11 */ /* 0x000fcc00080f1403 */
[----:B------:R-:W2:Y:S01]  /*0350*/  LDG.E R7, desc[UR6][R6.64] ;  /* 0x0000000606077981 */ /* 0x000ea2000c1e1900 */
[----:B------:R-:W-:-:S04]  /*0360*/  LEA R2, P0, R5, UR12, 0x2 ;  /* 0x0000000c05027c11 */ /* 0x000fc8000f8010ff */
[C---:B------:R-:W-:Y:S02]  /*0370*/  LEA.HI.X R3, R5.reuse, UR13, R4, 0x2, P0 ;  /* 0x0000000d05037c11 */ /* 0x040fe400080f1404 */
[----:B------:R-:W-:-:S05]  /*0380*/  IADD3 R5, P0, PT, R5, UR4, RZ ;  /* 0x0000000405057c10 */ /* 0x000fca000ff1e0ff */
[----:B------:R-:W-:Y:S01]  /*0390*/  IMAD.X R4, RZ, RZ, R4, P0 ;  /* 0x000000ffff047224 */ /* 0x000fe200000e0604 */
[----:B------:R-:W-:-:S04]  /*03a0*/  ISETP.GE.U32.AND P0, PT, R5, UR16, PT ;  /* 0x0000001005007c0c */ /* 0x000fc8000bf06070 */
[----:B------:R-:W-:Y:S01]  /*03b0*/  ISETP.GE.U32.AND.EX P0, PT, R4, UR17, PT, P0 ;  /* 0x0000001104007c0c */ /* 0x000fe2000bf06100 */
[----:B--2---:R0:W-:-:S12]  /*03c0*/  STG.E desc[UR6][R2.64], R7 ;  /* 0x0000000702007986 */ /* 0x0041d8000c101906 */
[----:B------:R-:W-:Y:S05]  /*03d0*/  @!P0 BRA `(.L_x_6) ;  /* 0xfffffffc00688947 */ /* 0x000fea000383ffff */
[----:B------:R-:W-:Y:S05]  /*03e0*/  BSYNC.RECONVERGENT B1 ;  /* 0x0000000000017941 */ /* 0x000fea0003800200 */
.L_x_2:
[----:B0-----:R-:W0:Y:S02]  /*03f0*/  LDC.64 R2, c[0x0][0x3a0] ;  /* 0x0000e800ff027b82 */ /* 0x001e240000000a00 */
[----:B0-----:R0:W5:Y:S02]  /*0400*/  LDG.E R2, desc[UR6][R2.64] ;  /* 0x0000000602027981 */ /* 0x001164000c1e1900 */
.L_x_1:
[----:B------:R-:W-:Y:S05]  /*0410*/  BSYNC.RECONVERGENT B0 ;  /* 0x0000000000007941 */ /* 0x000fea0003800200 */
.L_x_0:
[----:B-----5:R-:W-:-:S13]  /*0420*/  ISETP.NE.AND P0, PT, R2, RZ, PT ;  /* 0x000000ff0200720c */ /* 0x020fda0003f05270 */
[----:B------:R-:W-:Y:S05]  /*0430*/  @!P0 EXIT ;  /* 0x000000000000894d */ /* 0x000fea0003800000 */
[----:B------:R-:W-:Y:S05]  /*0440*/  BRA `(.L_x_7) ;  /* 0xfffffffc001c7947 */ /* 0x000fea000383ffff */
        .weak           $__internal_0_$__cuda_sm20_rem_u64
        .type           $__internal_0_$__cuda_sm20_rem_u64,@function
        .size           $__internal_0_$__cuda_sm20_rem_u64,(.L_x_14 - $__internal_0_$__cuda_sm20_rem_u64)
$__internal_0_$__cuda_sm20_rem_u64:
[----:B------:R-:W0:Y:S01]  /*0450*/  LDCU.64 UR8, c[0x0][0x398] ;  /* 0x00007300ff0877ac */ /* 0x000e220008000a00 */
[----:B------:R-:W1:Y:S01]  /*0460*/  LDC.64 R2, c[0x0][0x398] ;  /* 0x0000e600ff027b82 */ /* 0x000e620000000a00 */
[----:B0-----:R-:W0:Y:S08]  /*0470*/  I2F.U64.RP R7, UR8 ;  /* 0x0000000800077d12 */ /* 0x001e300008309000 */
[----:B0-----:R-:W0:Y:S02]  /*0480*/  MUFU.RCP R7, R7 ;  /* 0x0000000700077308 */ /* 0x001e240000001000 */
[----:B0-----:R-:W-:-:S06]  /*0490*/  VIADD R8, R7, 0x1ffffffe ;  /* 0x1ffffffe07087836 */ /* 0x001fcc0000000000 */
[----:B------:R-:W1:Y:S02]  /*04a0*/  F2I.U64.TRUNC R8, R8 ;  /* 0x0000000800087311 */ /* 0x000e64000020d800 */
[----:B-1----:R-:W-:-:S04]  /*04b0*/  IMAD.WIDE.U32 R10, R8, R2, RZ ;  /* 0x00000002080a7225 */ /* 0x002fc800078e00ff */
[----:B------:R-:W-:Y:S01]  /*04c0*/  IMAD R11, R8, R3, R11 ;  /* 0x00000003080b7224 */ /* 0x000fe200078e020b */
[----:B------:R-:W-:-:S03]  /*04d0*/  IADD3 R13, P0, PT, RZ, -R10, RZ ;  /* 0x8000000aff0d7210 */ /* 0x000fc60007f1e0ff */
[----:B------:R-:W-:Y:S02]  /*04e0*/  IMAD R11, R9, R2, R11 ;  /* 0x00000002090b7224 */ /* 0x000fe400078e020b */
[----:B------:R-:W-:-:S03]  /*04f0*/  IMAD.HI.U32 R10, R8, R13, RZ ;  /* 0x0000000d080a7227 */ /* 0x000fc600078e00ff */
[----:B------:R-:W-:Y:S01]  /*0500*/  IADD3.X R15, PT, PT, RZ, ~R11, RZ, P0, !PT ;  /* 0x8000000bff0f7210 */ /* 0x000fe200007fe4ff */
[----:B------:R-:W-:-:S04]  /*0510*/  IMAD.MOV.U32 R11, RZ, RZ, R8 ;  /* 0x000000ffff0b7224 */ /* 0x000fc800078e0008 */
[----:B------:R-:W-:-:S04]  /*0520*/  IMAD.WIDE.U32 R10, P0, R8, R15, R10 ;  /* 0x0000000f080a7225 */ /* 0x000fc8000780000a */
[C---:B------:R-:W-:Y:S02]  /*0530*/  IMAD R17, R9.reuse, R15, RZ ;  /* 0x0000000f09117224 */ /* 0x040fe400078e02ff */
[----:B------:R-:W-:-:S04]  /*0540*/  IMAD.HI.U32 R10, P1, R9, R13, R10 ;  /* 0x0000000d090a7227 */ /* 0x000fc8000782000a */
[----:B------:R-:W-:Y:S01]  /*0550*/  IMAD.HI.U32 R7, R9, R15, RZ ;  /* 0x0000000f09077227 */ /* 0x000fe200078e00ff */
[----:B------:R-:W-:-:S03]  /*0560*/  IADD3 R11, P2, PT, R17, R10, RZ ;  /* 0x0000000a110b7210 */ /* 0x000fc60007f5e0ff */
[----:B------:R-:W-:Y:S02]  /*0570*/  IMAD.X R7, R7, 0x1, R9, P0 ;  /* 0x0000000107077824 */ /* 0x000fe400000e0609 */
[----:B------:R-:W-:-:S03]  /*0580*/  IMAD.WIDE.U32 R8, R11, R2, RZ ;  /* 0x000000020b087225 */ /* 0x000fc600078e00ff */
[----:B------:R-:W-:Y:S01]  /*0590*/  IADD3.X R7, PT, PT, RZ, RZ, R7, P2, P1 ;  /* 0x000000ffff077210 */ /* 0x000fe200017e2407 */
[----:B------:R-:W-:Y:S01]  /*05a0*/  IMAD R9, R11, R3, R9 ;  /* 0x000000030b097224 */ /* 0x000fe200078e0209 */
[----:B------:R-:W-:-:S03]  /*05b0*/  IADD3 R13, P0, PT, RZ, -R8, RZ ;  /* 0x80000008ff0d7210 */ /* 0x000fc60007f1e0ff */
[----:B------:R-:W-:Y:S02]  /*05c0*/  IMAD R9, R7, R2, R9 ;  /* 0x0000000207097224 */ /* 0x000fe400078e0209 */
[----:B------:R-:W-:-:S03]  /*05d0*/  IMAD.HI.U32 R10, R11, R13, RZ ;  /* 0x0000000d0b0a7227 */ /* 0x000fc600078e00ff */
[----:B------:R-:W-:Y:S01]  /*05e0*/  IADD3.X R8, PT, PT, RZ, ~R9, RZ, P0, !PT ;  /* 0x80000009ff087210 */ /* 0x000fe200007fe4ff */
[----:B------:R-:W-:-:S04]  /*05f0*/  IMAD.MOV.U32 R9, RZ, RZ, RZ ;  /* 0x000000ffff097224 */ /* 0x000fc800078e00ff */
[----:B------:R-:W-:-:S04]  /*0600*/  IMAD.WIDE.U32 R10, P0, R11, R8, R10 ;  /* 0x000000080b0a7225 */ /* 0x000fc8000780000a */
[C---:B------:R-:W-:Y:S02]  /*0610*/  IMAD R12, R7.reuse, R8, RZ ;  /* 0x00000008070c7224 */ /* 0x040fe400078e02ff */
[----:B------:R-:W-:-:S04]  /*0620*/  IMAD.HI.U32 R11, P1, R7, R13, R10 ;  /* 0x0000000d070b7227 */ /* 0x000fc8000782000a */
[----:B------:R-:W-:Y:S01]  /*0630*/  IMAD.HI.U32 R8, R7, R8, RZ ;  /* 0x0000000807087227 */ /* 0x000fe200078e00ff */
[----:B------:R-:W-:-:S03]  /*0640*/  IADD3 R11, P2, PT, R12, R11, RZ ;  /* 0x0000000b0c0b7210 */ /* 0x000fc60007f5e0ff */
[----:B------:R-:W-:Y:S02]  /*0650*/  IMAD.X R7, R8, 0x1, R7, P0 ;  /* 0x0000000108077824 */ /* 0x000fe400000e0607 */
[----:B------:R-:W-:-:S03]  /*0660*/  IMAD.HI.U32 R8, R11, R5, RZ ;  /* 0x000000050b087227 */ /* 0x000fc600078e00ff */
[----:B------:R-:W-:Y:S01]  /*0670*/  IADD3.X R7, PT, PT, RZ, RZ, R7, P2, P1 ;  /* 0x000000ffff077210 */ /* 0x000fe200017e2407 */
[----:B------:R-:W-:-:S04]  /*0680*/  IMAD.WIDE.U32 R8, R11, R4, R8 ;  /* 0x000000040b087225 */ /* 0x000fc800078e0008 */
[C---:B------:R-:W-:Y:S02]  /*0690*/  IMAD R11, R7.reuse, R4, RZ ;  /* 0x00000004070b7224 */ /* 0x040fe400078e02ff */
[----:B------:R-:W-:-:S04]  /*06a0*/  IMAD.HI.U32 R8, P0, R7, R5, R8 ;  /* 0x0000000507087227 */ /* 0x000fc80007800008 */
[----:B------:R-:W-:Y:S01]  /*06b0*/  IMAD.HI.U32 R7, R7, R4, RZ ;  /* 0x0000000407077227 */ /* 0x000fe200078e00ff */
[----:B------:R-:W-:-:S04]  /*06c0*/  IADD3 R11, P1, PT, R11, R8, RZ ;  /* 0x000000080b0b7210 */ /* 0x000fc80007f3e0ff */
[----:B------:R-:W-:Y:S01]  /*06d0*/  IADD3.X R7, PT, PT, R7, RZ, RZ, P0, !PT ;  /* 0x000000ff07077210 */ /* 0x000fe200007fe4ff */
[----:B------:R-:W-:-:S04]  /*06e0*/  IMAD.WIDE.U32 R8, R11, R2, RZ ;  /* 0x000000020b087225 */ /* 0x000fc800078e00ff */
[----:B------:R-:W-:Y:S01]  /*06f0*/  IMAD.X R7, RZ, RZ, R7, P1 ;  /* 0x000000ffff077224 */ /* 0x000fe200008e0607 */
[----:B------:R-:W-:Y:S01]  /*0700*/  IADD3 R13, P1, PT, -R8, R5, RZ ;  /* 0x00000005080d7210 */ /* 0x000fe20007f3e1ff */
[----:B------:R-:W-:-:S03]  /*0710*/  IMAD R11, R11, R3, R9 ;  /* 0x000000030b0b7224 */ /* 0x000fc600078e0209 */
[-C--:B------:R-:W-:Y:S01]  /*0720*/  ISETP.GE.U32.AND P0, PT, R13, R2.reuse, PT ;  /* 0x000000020d00720c */ /* 0x080fe20003f06070 */
[----:B------:R-:W-:-:S04]  /*0730*/  IMAD R7, R7, R2, R11 ;  /* 0x0000000207077224 */ /* 0x000fc800078e020b */
[----:B------:R-:W-:Y:S01]  /*0740*/  IMAD.X R8, R4, 0x1, ~R7, P1 ;  /* 0x0000000104087824 */ /* 0x000fe200008e0e07 */
[----:B------:R-:W-:-:S04]  /*0750*/  IADD3 R9, P1, PT, R13, -R2, RZ ;  /* 0x800000020d097210 */ /* 0x000fc80007f3e0ff */
[CC--:B------:R-:W-:Y:S02]  /*0760*/  ISETP.GE.U32.AND.EX P0, PT, R8.reuse, R3.reuse, PT, P0 ;  /* 0x000000030800720c */ /* 0x0c0fe40003f06100 */
[----:B------:R-:W-:Y:S02]  /*0770*/  IADD3.X R10, PT, PT, R8, ~R3, RZ, P1, !PT ;  /* 0x80000003080a7210 */ /* 0x000fe40000ffe4ff */
[----:B------:R-:W-:Y:S02]  /*0780*/  SEL R9, R9, R13, P0 ;  /* 0x0000000d09097207 */ /* 0x000fe40000000000 */
[----:B------:R-:W-:Y:S02]  /*0790*/  SEL R10, R10, R8, P0 ;  /* 0x000000080a0a7207 */ /* 0x000fe40000000000 */
[CC--:B------:R-:W-:Y:S02]  /*07a0*/  ISETP.GE.U32.AND P0, PT, R9.reuse, R2.reuse, PT ;  /* 0x000000020900720c */ /* 0x0c0fe40003f06070 */
[----:B------:R-:W-:-:S02]  /*07b0*/  IADD3 R7, P2, PT, R9, -R2, RZ ;  /* 0x8000000209077210 */ /* 0x000fc40007f5e0ff */
[----:B------:R-:W-:Y:S02]  /*07c0*/  ISETP.GE.U32.AND.EX P0, PT, R10, R3, PT, P0 ;  /* 0x000000030a00720c */ /* 0x000fe40003f06100 */
[----:B------:R-:W-:Y:S01]  /*07d0*/  ISETP.NE.U32.AND P1, PT, R2, RZ, PT ;  /* 0x000000ff0200720c */ /* 0x000fe20003f25070 */
[----:B------:R-:W-:Y:S01]  /*07e0*/  IMAD.X R8, R10, 0x1, ~R3, P2 ;  /* 0x000000010a087824 */ /* 0x000fe200010e0e03 */
[----:B------:R-:W-:Y:S01]  /*07f0*/  SEL R2, R7, R9, P0 ;  /* 0x0000000907027207 */ /* 0x000fe20000000000 */
[----:B------:R-:W-:Y:S01]  /*0800*/  HFMA2 R7, -RZ, RZ, 0, 0 ;  /* 0x00000000ff077431 */ /* 0x000fe200000001ff */
[----:B------:R-:W-:Y:S02]  /*0810*/  ISETP.NE.AND.EX P1, PT, R3, RZ, PT, P1 ;  /* 0x000000ff0300720c */ /* 0x000fe40003f25310 */
[----:B------:R-:W-:Y:S02]  /*0820*/  SEL R3, R8, R10, P0 ;  /* 0x0000000a08037207 */ /* 0x000fe40000000000 */
[----:B------:R-:W-:-:S02]  /*0830*/  SEL R2, R2, 0xffffffff, P1 ;  /* 0xffffffff02027807 */ /* 0x000fc40000800000 */
[----:B------:R-:W-:Y:S01]  /*0840*/  SEL R3, R3, 0xffffffff, P1 ;  /* 0xffffffff03037807 */ /* 0x000fe20000800000 */
[----:B------:R-:W-:Y:S06]  /*0850*/  RET.REL.NODEC R6 `(_Z21persistent_reset_dataPiPKimmPj) ;  /* 0xfffffff406e87950 */ /* 0x000fec0003c3ffff */
.L_x_8:
[----:B------:R-:W-:-:S00]  /*0860*/  BRA `(.L_x_8) ;  /* 0xfffffffc00fc7947 */ /* 0x000fc0000383ffff */
[----:B------:R-:W-:-:S00]  /*0870*/  NOP ;  /* 0x0000000000007918 */ /* 0x000fc00000000000 */
        /* <DEDUP_REMOVED lines=8> */
.L_x_14:


//--------------------- .text._Z10reset_dataPiPKimm --------------------------
	.section	.text._Z10reset_dataPiPKimm,"ax",@progbits
	.align	128
        .global         _Z10reset_dataPiPKimm
        .type           _Z10reset_dataPiPKimm,@function
        .size           _Z10reset_dataPiPKimm,(.L_x_15 - _Z10reset_dataPiPKimm)
        .other          _Z10reset_dataPiPKimm,@"STO_CUDA_ENTRY STV_DEFAULT"
_Z10reset_dataPiPKimm:
.text._Z10reset_dataPiPKimm:
[----:B------:R-:W-:Y:S01]  /*0000*/  LDC R1, c[0x0][0x37c] ;  /* 0x0000df00ff017b82 */ /* 0x000fe20000000800 */
[----:B------:R-:W0:Y:S01]  /*0010*/  S2R R0, SR_CTAID.X ;  /* 0x0000000000007919 */ /* 0x000e220000002500 */
[----:B------:R-:W0:Y:S01]  /*0020*/  LDCU UR4, c[0x0][0x360] ;  /* 0x00006c00ff0477ac */ /* 0x000e220008000800 */
[----:B------:R-:W0:Y:S01]  /*0030*/  S2R R3, SR_TID.X ;  /* 0x0000000000037919 */ /* 0x000e220000002100 */
[----:B------:R-:W1:Y:S01]  /*0040*/  LDCU.64 UR6, c[0x0][0x390] ;  /* 0x00007200ff0677ac */ /* 0x000e620008000a00 */
[----:B------:R-:W2:Y:S01]  /*0050*/  LDCU UR5, c[0x0][0x370] ;  /* 0x00006e00ff0577ac */ /* 0x000ea20008000800 */
[----:B------:R-:W3:Y:S01]  /*0060*/  LDCU.64 UR14, c[0x0][0x390] ;  /* 0x00007200ff0e77ac */ /* 0x000ee20008000a00 */
[----:B------:R-:W4:Y:S01]  /*0070*/  LDCU.128 UR8, c[0x0][0x380] ;  /* 0x00007000ff0877ac */ /* 0x000f220008000c00 */
[----:B0-----:R-:W-:Y:S01]  /*0080*/  IMAD R0, R0, UR4, R3 ;  /* 0x0000000400007c24 */ /* 0x001fe2000f8e0203 */
[----:B--2---:R-:W-:-:S04]  /*0090*/  UIMAD UR4, UR4, UR5, URZ ;  /* 0x00000005040472a4 */ /* 0x004fc8000f8e02ff */
[----:B-1----:R-:W-:Y:S01]  /*00a0*/  ISETP.GE.U32.AND P0, PT, R0, UR6, PT ;  /* 0x0000000600007c0c */ /* 0x002fe2000bf06070 */
[----:B------:R-:W0:Y:S03]  /*00b0*/  LDCU UR6, c[0x0][0x39c] ;  /* 0x00007380ff0677ac */ /* 0x000e260008000800 */
[----:B------:R-:W-:Y:S01]  /*00c0*/  ISETP.GE.U32.AND.EX P0, PT, RZ, UR7, PT, P0 ;  /* 0x00000007ff007c0c */ /* 0x000fe2000bf06100 */
[----:B------:R-:W1:-:S12]  /*00d0*/  LDCU UR7, c[0x0][0x398] ;  /* 0x00007300ff0777ac */ /* 0x000e580008000800 */
[----:B01-34-:R-:W-:Y:S05]  /*00e0*/  @P0 EXIT ;  /* 0x000000000000094d */ /* 0x01bfea0003800000 */
[----:B------:R-:W0:Y:S01]  /*00f0*/  LDC.64 R10, c[0x0][0x358] ;  /* 0x0000d600ff0a7b82 */ /* 0x000e220000000a00 */
[----:B------:R-:W-:-:S07]  /*0100*/  IMAD.MOV.U32 R5, RZ, RZ, RZ ;  /* 0x000000ffff057224 */ /* 0x000fce00078e00ff */
.L_x_12:
[----:B-1----:R-:W-:Y:S01]  /*0110*/  LOP3.LUT R2, R5, UR6, RZ, 0xfc, !PT ;  /* 0x0000000605027c12 */ /* 0x002fe2000f8efcff */
[----:B------:R-:W-:Y:S03]  /*0120*/  BSSY.RECONVERGENT B0, `(.L_x_9) ;  /* 0x000001b000007945 */ /* 0x000fe60003800200 */
[----:B------:R-:W-:-:S13]  /*0130*/  ISETP.NE.U32.AND P0, PT, R2, RZ, PT ;  /* 0x000000ff0200720c */ /* 0x000fda0003f05070 */
[----:B------:R-:W-:Y:S05]  /*0140*/  @P0 BRA `(.L_x_10) ;  /* 0x0000000000500947 */ /* 0x000fea0003800000 */
[----:B------:R-:W1:Y:S01]  /*0150*/  I2F.U32.RP R4, UR7 ;  /* 0x0000000700047d06 */ /* 0x000e620008209000 */
[----:B------:R-:W-:-:S07]  /*0160*/  ISETP.NE.U32.AND P1, PT, RZ, UR7, PT ;  /* 0x00000007ff007c0c */ /* 0x000fce000bf25070 */
[----:B-1----:R-:W1:Y:S02]  /*0170*/  MUFU.RCP R4, R4 ;  /* 0x0000000400047308 */ /* 0x002e640000001000 */
[----:B-1----:R-:W-:-:S06]  /*0180*/  VIADD R2, R4, 0xffffffe ;  /* 0x0ffffffe04027836 */ /* 0x002fcc0000000000 */
[----:B------:R1:W2:Y:S02]  /*0190*/  F2I.FTZ.U32.TRUNC.NTZ R3, R2 ;  /* 0x0000000200037305 */ /* 0x0002a4000021f000 */
[----:B-1----:R-:W-:Y:S01]  /*01a0*/  IMAD.MOV.U32 R2, RZ, RZ, RZ ;  /* 0x000000ffff027224 */ /* 0x002fe200078e00ff */
[----:B--2---:R-:W-:-:S05]  /*01b0*/  IADD3 R7, PT, PT, RZ, -R3, RZ ;  /* 0x80000003ff077210 */ /* 0x004fca0007ffe0ff */
[----:B------:R-:W-:-:S04]  /*01c0*/  IMAD R7, R7, UR7, RZ ;  /* 0x0000000707077c24 */ /* 0x000fc8000f8e02ff */
[----:B------:R-:W-:-:S06]  /*01d0*/  IMAD.HI.U32 R3, R3, R7, R2 ;  /* 0x0000000703037227 */ /* 0x000fcc00078e0002 */
[----:B------:R-:W-:-:S04]  /*01e0*/  IMAD.HI.U32 R3, R3, R0, RZ ;  /* 0x0000000003037227 */ /* 0x000fc800078e00ff */
[----:B------:R-:W-:-:S04]  /*01f0*/  IMAD.MOV R3, RZ, RZ, -R3 ;  /* 0x000000ffff037224 */ /* 0x000fc800078e0a03 */
[----:B------:R-:W-:Y:S02]  /*0200*/  IMAD R6, R3, UR7, R0 ;  /* 0x0000000703067c24 */ /* 0x000fe4000f8e0200 */
[----:B------:R-:W-:-:S03]  /*0210*/  HFMA2 R3, -RZ, RZ, 0, 0 ;  /* 0x00000000ff037431 */ /* 0x000fc600000001ff */
[----:B------:R-:W-:-:S13]  /*0220*/  ISETP.GE.U32.AND P0, PT, R6, UR7, PT ;  /* 0x0000000706007c0c */ /* 0x000fda000bf06070 */
[----:B------:R-:W-:-:S04]  /*0230*/  @P0 IADD3 R6, PT, PT, R6, -UR7, RZ ;  /* 0x8000000706060c10 */ /* 0x000fc8000fffe0ff */
[----:B------:R-:W-:-:S13]  /*0240*/  ISETP.GE.U32.AND P0, PT, R6, UR7, PT ;  /* 0x0000000706007c0c */ /* 0x000fda000bf06070 */
[----:B------:R-:W-:Y:S01]  /*0250*/  @P0 VIADD R6, R6, -UR7 ;  /* 0x8000000706060c36 */ /* 0x000fe20008000000 */
[----:B------:R-:W-:-:S05]  /*0260*/  @!P1 LOP3.LUT R6, RZ, UR7, RZ, 0x33, !PT ;  /* 0x00000007ff069c12 */ /* 0x000fca000f8e33ff */
[----:B------:R-:W-:Y:S01]  /*0270*/  IMAD.MOV.U32 R2, RZ, RZ, R6 ;  /* 0x000000ffff027224 */ /* 0x000fe200078e0006 */
[----:B------:R-:W-:Y:S06]  /*0280*/  BRA `(.L_x_11) ;  /* 0x0000000000107947 */ /* 0x000fec0003800000 */
.L_x_10:
[----:B------:R-:W-:-:S07]  /*0290*/  MOV R4, 0x2b0 ;  /* 0x000002b000047802 */ /* 0x000fce0000000f00 */
[----:B0-----:R-:W-:Y:S05]  /*02a0*/  CALL.REL.NOINC `($__internal_1_$__cuda_sm20_rem_u64) ;  /* 0x0000000000447944 */ /* 0x001fea0003c00000 */
[----:B------:R-:W-:Y:S02]  /*02b0*/  IMAD.MOV.U32 R2, RZ, RZ, R6 ;  /* 0x000000ffff027224 */ /* 0x000fe400078e0006 */
[----:B------:R-:W-:-:S07]  /*02c0*/  IMAD.MOV.U32 R3, RZ, RZ, R7 ;  /* 0x000000ffff037224 */ /* 0x000fce00078e0007 */
.L_x_11:
[----:B------:R-:W-:Y:S05]  /*02d0*/  BSYNC.RECONVERGENT B0 ;  /* 0x0000000000007941 */ /* 0x000fea0003800200 */
.L_x_9:
[----:B0-----:R-:W-:Y:S02]  /*02e0*/  R2UR UR12, R10 ;  /* 0x000000000a0c72ca */ /* 0x001fe400000e0000 */
[----:B------:R-:W-:Y:S02]  /*02f0*/  R2UR UR13, R11 ;  /* 0x000000000b0d72ca */ /* 0x000fe400000e0000 */
[----:B------:R-:W-:-:S04]  /*0300*/  LEA R6, P0, R2, UR10, 0x2 ;  /* 0x0000000a02067c11 */ /* 0x000fc8000f8010ff */
[----:B------:R-:W-:-:S07]  /*0310*/  LEA.HI.X R7, R2, UR11, R3, 0x2, P0 ;  /* 0x0000000b02077c11 */ /* 0x000fce00080f1403 */
[----:B------:R-:W2:Y:S01]  /*0320*/  LDG.E R7, desc[UR12][R6.64] ;  /* 0x0000000c06077981 */ /* 0x000ea2000c1e1900 */
[----:B------:R-:W-:-:S04]  /*0330*/  LEA R2, P0, R0, UR8, 0x2 ;  /* 0x0000000800027c11 */ /* 0x000fc8000f8010ff */
[C---:B------:R-:W-:Y:S02]  /*0340*/  LEA.HI.X R3, R0.reuse, UR9, R5, 0x2, P0 ;  /* 0x0000000900037c11 */ /* 0x040fe400080f1405 */
[----:B------:R-:W-:-:S04]  /*0350*/  IADD3 R0, P0, PT, R0, UR4, RZ ;  /* 0x0000000400007c10 */ /* 0x000fc8000ff1e0ff */
[----:B------:R-:W-:Y:S02]  /*0360*/  IADD3.X R5, PT, PT, RZ, R5, RZ, P0, !PT ;  /* 0x00000005ff057210 */ /* 0x000fe400007fe4ff */
[----:B------:R-:W-:-:S04]  /*0370*/  ISETP.GE.U32.AND P0, PT, R0, UR14, PT ;  /* 0x0000000e00007c0c */ /* 0x000fc8000bf06070 */
[----:B------:R-:W-:Y:S01]  /*0380*/  ISETP.GE.U32.AND.EX P0, PT, R5, UR15, PT, P0 ;  /* 0x0000000f05007c0c */ /* 0x000fe2000bf06100 */
[----:B--2---:R1:W-:-:S12]  /*0390*/  STG.E desc[UR12][R2.64], R7 ;  /* 0x0000000702007986 */ /* 0x0043d8000c10190c */
[----:B------:R-:W-:Y:S05]  /*03a0*/  @!P0 BRA `(.L_x_12) ;  /* 0xfffffffc00588947 */ /* 0x000fea000383ffff */
[----:B------:R-:W-:Y:S05]  /*03b0*/  EXIT ;  /* 0x000000000000794d */ /* 0x000fea0003800000 */
        .weak           $__internal_1_$__cuda_sm20_rem_u64
        .type           $__internal_1_$__cuda_sm20_rem_u64,@function
        .size           $__internal_1_$__cuda_sm20_rem_u64,(.L_x_15 - $__internal_1_$__cuda_sm20_rem_u64)
$__internal_1_$__cuda_sm20_rem_u64:
        /* <DEDUP_REMOVED lines=10> */
[----:B------:R-:W-:-:S04]  /*0460*/  IMAD.HI.U32 R8, R6, R13, RZ ;  /* 0x0000000d06087227 */ /* 0x000fc800078e00ff */
[----:B------:R-:W-:Y:S01]  /*0470*/  IMAD.X R15, RZ, RZ, ~R9, P0 ;  /* 0x000000ffff0f7224 */ /* 0x000fe200000e0e09 */
[----:B------:R-:W-:-:S03]  /*0480*/  MOV R9, R6 ;  /* 0x0000000600097202 */ /* 0x000fc60000000f00 */
[-C--:B------:R-:W-:Y:S02]  /*0490*/  IMAD R17, R7, R15.reuse, RZ ;  /* 0x0000000f07117224 */ /* 0x080fe400078e02ff */
[----:B------:R-:W-:-:S04]  /*04a0*/  IMAD.WIDE.U32 R8, P0, R6, R15, R8 ;  /* 0x0000000f06087225 */ /* 0x000fc80007800008 */
[----:B------:R-:W-:-:S04]  /*04b0*/  IMAD.HI.U32 R15, R7, R15, RZ ;  /* 0x0000000f070f7227 */ /* 0x000fc800078e00ff */
[----:B------:R-:W-:-:S05]  /*04c0*/  IMAD.HI.U32 R8, P1, R7, R13, R8 ;  /* 0x0000000d07087227 */ /* 0x000fca0007820008 */
[----:B------:R-:W-:Y:S01]  /*04d0*/  IADD3 R9, P2, PT, R17, R8, RZ ;  /* 0x0000000811097210 */ /* 0x000fe20007f5e0ff */
[----:B------:R-:W-:-:S04]  /*04e0*/  IMAD.X R8, R15, 0x1, R7, P0 ;  /* 0x000000010f087824 */ /* 0x000fc800000e0607 */
[----:B------:R-:W-:Y:S01]  /*04f0*/  IMAD.WIDE.U32 R6, R9, R2, RZ ;  /* 0x0000000209067225 */ /* 0x000fe200078e00ff */
[----:B------:R-:W-:-:S03]  /*0500*/  IADD3.X R13, PT, PT, RZ, RZ, R8, P2, P1 ;  /* 0x000000ffff0d7210 */ /* 0x000fc600017e2408 */
[----:B------:R-:W-:Y:S01]  /*0510*/  IMAD R7, R9, R3, R7 ;  /* 0x0000000309077224 */ /* 0x000fe200078e0207 */
[----:B------:R-:W-:-:S03]  /*0520*/  IADD3 R15, P0, PT, RZ, -R6, RZ ;  /* 0x80000006ff0f7210 */ /* 0x000fc60007f1e0ff */
[----:B------:R-:W-:Y:S02]  /*0530*/  IMAD R7, R13, R2, R7 ;  /* 0x000000020d077224 */ /* 0x000fe400078e0207 */
[----:B------:R-:W-:-:S04]  /*0540*/  IMAD.HI.U32 R8, R9, R15, RZ ;  /* 0x0000000f09087227 */ /* 0x000fc800078e00ff */
[----:B------:R-:W-:Y:S02]  /*0550*/  IMAD.X R6, RZ, RZ, ~R7, P0 ;  /* 0x000000ffff067224 */ /* 0x000fe400000e0e07 */
[----:B------:R-:W-:Y:S02]  /*0560*/  IMAD.MOV.U32 R7, RZ, RZ, RZ ;  /* 0x000000ffff077224 */ /* 0x000fe400078e00ff */
[----:B------:R-:W-:-:S04]  /*0570*/  IMAD.WIDE.U32 R8, P0, R9, R6, R8 ;  /* 0x0000000609087225 */ /* 0x000fc80007800008 */
[C---:B------:R-:W-:Y:S02]  /*0580*/  IMAD R12, R13.reuse, R6, RZ ;  /* 0x000000060d0c7224 */ /* 0x040fe400078e02ff */
[----:B------:R-:W-:-:S04]  /*0590*/  IMAD.HI.U32 R9, P1, R13, R15, R8 ;  /* 0x0000000f0d097227 */ /* 0x000fc80007820008 */
[----:B------:R-:W-:Y:S01]  /*05a0*/  IMAD.HI.U32 R6, R13, R6, RZ ;  /* 0x000000060d067227 */ /* 0x000fe200078e00ff */
[----:B------:R-:W-:-:S04]  /*05b0*/  IADD3 R9, P2, PT, R12, R9, RZ ;  /* 0x000000090c097210 */ /* 0x000fc80007f5e0ff */
[----:B------:R-:W-:Y:S01]  /*05c0*/  IADD3.X R13, PT, PT, R6, R13, RZ, P0, !PT ;  /* 0x0000000d060d7210 */ /* 0x000fe200007fe4ff */
[----:B------:R-:W-:-:S03]  /*05d0*/  IMAD.HI.U32 R6, R9, R0, RZ ;  /* 0x0000000009067227 */ /* 0x000fc600078e00ff */
[----:B------:R-:W-:Y:S01]  /*05e0*/  IADD3.X R13, PT, PT, RZ, RZ, R13, P2, P1 ;  /* 0x000000ffff0d7210 */ /* 0x000fe200017e240d */
[----:B------:R-:W-:-:S04]  /*05f0*/  IMAD.WIDE.U32 R6, R9, R5, R6 ;  /* 0x0000000509067225 */ /* 0x000fc800078e0006 */
[C---:B------:R-:W-:Y:S02]  /*0600*/  IMAD R9, R13.reuse, R5, RZ ;  /* 0x000000050d097224 */ /* 0x040fe400078e02ff */
[----:B------:R-:W-:-:S04]  /*0610*/  IMAD.HI.U32 R6, P0, R13, R0, R6 ;  /* 0x000000000d067227 */ /* 0x000fc80007800006 */
[----:B------:R-:W-:Y:S01]  /*0620*/  IMAD.HI.U32 R8, R13, R5, RZ ;  /* 0x000000050d087227 */ /* 0x000fe200078e00ff */
[----:B------:R-:W-:-:S03]  /*0630*/  IADD3 R9, P1, PT, R9, R6, RZ ;  /* 0x0000000609097210 */ /* 0x000fc60007f3e0ff */
[----:B------:R-:W-:Y:S02]  /*0640*/  IMAD.X R8, RZ, RZ, R8, P0 ;  /* 0x000000ffff087224 */ /* 0x000fe400000e0608 */
[----:B------:R-:W-:-:S03]  /*0650*/  IMAD.WIDE.U32 R6, R9, R2, RZ ;  /* 0x0000000209067225 */ /* 0x000fc600078e00ff */
[----:B------:R-:W-:Y:S01]  /*0660*/  IADD3.X R13, PT, PT, RZ, R8, RZ, P1, !PT ;  /* 0x00000008ff0d7210 */ /* 0x000fe20000ffe4ff */
[----:B------:R-:W-:Y:S01]  /*0670*/  IMAD R9, R9, R3, R7 ;  /* 0x0000000309097224 */ /* 0x000fe200078e0207 */
[----:B------:R-:W-:-:S03]  /*0680*/  IADD3 R7, P1, PT, -R6, R0, RZ ;  /* 0x0000000006077210 */ /* 0x000fc60007f3e1ff */
[-C--:B------:R-:W-:Y:S01]  /*0690*/  IMAD R6, R13, R2.reuse, R9 ;  /* 0x000000020d067224 */ /* 0x080fe200078e0209 */
[----:B------:R-:W-:-:S03]  /*06a0*/  ISETP.GE.U32.AND P0, PT, R7, R2, PT ;  /* 0x000000020700720c */ /* 0x000fc60003f06070 */
[----:B------:R-:W-:Y:S01]  /*06b0*/  IMAD.X R6, R5, 0x1, ~R6, P1 ;  /* 0x0000000105067824 */ /* 0x000fe200008e0e06 */
[----:B------:R-:W-:-:S04]  /*06c0*/  IADD3 R9, P1, PT, R7, -R2, RZ ;  /* 0x8000000207097210 */ /* 0x000fc80007f3e0ff */
[C---:B------:R-:W-:Y:S01]  /*06d0*/  ISETP.GE.U32.AND.EX P0, PT, R6.reuse, R3, PT, P0 ;  /* 0x000000030600720c */ /* 0x040fe20003f06100 */
[----:B------:R-:W-:Y:S01]  /*06e0*/  IMAD.X R8, R6, 0x1, ~R3, P1 ;  /* 0x0000000106087824 */ /* 0x000fe200008e0e03 */
[----:B------:R-:W-:Y:S02]  /*06f0*/  ISETP.NE.U32.AND P1, PT, R2, RZ, PT ;  /* 0x000000ff0200720c */ /* 0x000fe40003f25070 */
[----:B------:R-:W-:Y:S02]  /*0700*/  SEL R9, R9, R7, P0 ;  /* 0x0000000709097207 */ /* 0x000fe40000000000 */
[----:B------:R-:W-:Y:S02]  /*0710*/  SEL R8, R8, R6, P0 ;  /* 0x0000000608087207 */ /* 0x000fe40000000000 */
[CC--:B------:R-:W-:Y:S02]  /*0720*/  ISETP.GE.U32.AND P0, PT, R9.reuse, R2.reuse, PT ;  /* 0x000000020900720c */ /* 0x0c0fe40003f06070 */
[----:B------:R-:W-:Y:S01]  /*0730*/  IADD3 R6, P2, PT, R9, -R2, RZ ;  /* 0x8000000209067210 */ /* 0x000fe20007f5e0ff */
[----:B------:R-:W-:Y:S01]  /*0740*/  IMAD.MOV.U32 R2, RZ, RZ, R4 ;  /* 0x000000ffff027224 */ /* 0x000fe200078e0004 */
[----:B------:R-:W-:-:S02]  /*0750*/  ISETP.GE.U32.AND.EX P0, PT, R8, R3, PT, P0 ;  /* 0x000000030800720c */ /* 0x000fc40003f06100 */
[----:B------:R-:W-:Y:S02]  /*0760*/  IADD3.X R7, PT, PT, R8, ~R3, RZ, P2, !PT ;  /* 0x8000000308077210 */ /* 0x000fe400017fe4ff */
[----:B------:R-:W-:Y:S01]  /*0770*/  ISETP.NE.AND.EX P1, PT, R3, RZ, PT, P1 ;  /* 0x000000ff0300720c */ /* 0x000fe20003f25310 */
[----:B------:R-:W-:Y:S01]  /*0780*/  HFMA2 R3, -RZ, RZ, 0, 0 ;  /* 0x00000000ff037431 */ /* 0x000fe200000001ff */
[----:B------:R-:W-:Y:S02]  /*0790*/  SEL R6, R6, R9, P0 ;  /* 0x0000000906067207 */ /* 0x000fe40000000000 */
[----:B------:R-:W-:Y:S02]  /*07a0*/  SEL R7, R7, R8, P0 ;  /* 0x0000000807077207 */ /* 0x000fe40000000000 */
[----:B------:R-:W-:Y:S02]  /*07b0*/  SEL R6, R6, 0xffffffff, P1 ;  /* 0xffffffff06067807 */ /* 0x000fe40000800000 */
[----:B------:R-:W-:Y:S01]  /*07c0*/  SEL R7, R7, 0xffffffff, P1 ;  /* 0xffffffff07077807 */ /* 0x000fe20000800000 */
[----:B------:R-:W-:Y:S06]  /*07d0*/  RET.REL.NODEC R2 `(_Z10reset_dataPiPKimm) ;  /* 0xfffffff802087950 */ /* 0x000fec0003c3ffff */
.L_x_13:
        /* <DEDUP_REMOVED lines=10> */
.L_x_15:


//--------------------- .nv.shared.reserved.0     --------------------------
	.section	.nv.shared.reserved.0,"aw",@nobits
	.weak		__nv_reservedSMEM_offset_0_alias
	.size		__nv_reservedSMEM_offset_0_alias, 0, 64
	.other		__nv_reservedSMEM_offset_0_alias,@"STO_CUDA_RESERVED_SHARED STV_DEFAULT"
__nv_reservedSMEM_offset_0_alias:
	.zero		0
	.zero		64


//--------------------- .nv.constant0._Z21persistent_reset_dataPiPKimmPj --------------------------
	.section	.nv.constant0._Z21persistent_reset_dataPiPKimmPj,"a",@progbits
	.sectionflags	@""
	.align	4
.nv.constant0._Z21persistent_reset_dataPiPKimmPj:
	.zero		936


//--------------------- .nv.constant0._Z10reset_dataPiPKimm --------------------------
	.section	.nv.constant0._Z10reset_dataPiPKimm,"a",@progbits
	.sectionflags	@""
	.align	4
.nv.constant0._Z10reset_dataPiPKimm:
	.zero		928


//--------------------- SYMBOLS --------------------------

	.type		.nv.reservedSmem.offset0,@object
	.size		.nv.reservedSmem.offset0,0x4
